	.headerflags	@"EF_CUDA_TEXMODE_UNIFIED EF_CUDA_64BIT_ADDRESS EF_CUDA_ACCELERATORS EF_CUDA_SM90 EF_CUDA_VIRTUAL_SM(EF_CUDA_SM90)"
	.elftype	@"ET_EXEC"


//--------------------- .nv.info                  --------------------------
	.section	.nv.info,"",@"SHT_CUDA_INFO"
	.align	4


	//----- nvinfo : EIATTR_REGCOUNT
	.align		4
        /*0000*/ 	.byte	0x04, 0x2f
        /*0002*/ 	.short	(.L_3 - .L_2)
	.align		4
.L_2:
        /*0004*/ 	.word	index@(triton_poi_fused_cat_40)
        /*0008*/ 	.word	0x00000020


	//----- nvinfo : EIATTR_MIN_STACK_SIZE
	.align		4
.L_3:
        /*000c*/ 	.byte	0x04, 0x12
        /*000e*/ 	.short	(.L_5 - .L_4)
	.align		4
.L_4:
        /*0010*/ 	.word	index@(triton_poi_fused_cat_40)
        /*0014*/ 	.word	0x00000000


	//----- nvinfo : EIATTR_FRAME_SIZE
	.align		4
.L_5:
        /*0018*/ 	.byte	0x04, 0x11
        /*001a*/ 	.short	(.L_7 - .L_6)
	.align		4
.L_6:
        /*001c*/ 	.word	index@(triton_poi_fused_cat_40)
        /*0020*/ 	.word	0x00000000


	//----- nvinfo : EIATTR_MIN_STACK_SIZE
	.align		4
.L_7:
        /*0024*/ 	.byte	0x04, 0x12
        /*0026*/ 	.short	(.L_9 - .L_8)
	.align		4
.L_8:
        /*0028*/ 	.word	index@(triton_poi_fused_cat_40)
        /*002c*/ 	.word	0x00000000
.L_9:


//--------------------- .nv.info.triton_poi_fused_cat_40 --------------------------
	.section	.nv.info.triton_poi_fused_cat_40,"",@"SHT_CUDA_INFO"
	.sectionflags	@""
	.align	4


	//----- nvinfo : EIATTR_CUDA_API_VERSION
	.align		4
        /*0000*/ 	.byte	0x04, 0x37
        /*0002*/ 	.short	(.L_11 - .L_10)
.L_10:
        /*0004*/ 	.word	0x0000007c


	//----- nvinfo : EIATTR_KPARAM_INFO
	.align		4
.L_11:
        /*0008*/ 	.byte	0x04, 0x17
        /*000a*/ 	.short	(.L_13 - .L_12)
.L_12:
        /*000c*/ 	.word	0x00000000
        /*0010*/ 	.short	0x000b
        /*0012*/ 	.short	0x0058
        /*0014*/ 	.byte	0x00, 0xf0, 0x11, 0x00


	//----- nvinfo : EIATTR_KPARAM_INFO
	.align		4
.L_13:
        /*0018*/ 	.byte	0x04, 0x17
        /*001a*/ 	.short	(.L_15 - .L_14)
.L_14:
        /*001c*/ 	.word	0x00000000
        /*0020*/ 	.short	0x000a
        /*0022*/ 	.short	0x0050
        /*0024*/ 	.byte	0x00, 0xf4, 0x21, 0x00


	//----- nvinfo : EIATTR_KPARAM_INFO
	.align		4
.L_15:
        /*0028*/ 	.byte	0x04, 0x17
        /*002a*/ 	.short	(.L_17 - .L_16)
.L_16:
        /*002c*/ 	.word	0x00000000
        /*0030*/ 	.short	0x0009
        /*0032*/ 	.short	0x0048
        /*0034*/ 	.byte	0x00, 0xf4, 0x21, 0x00


	//----- nvinfo : EIATTR_KPARAM_INFO
	.align		4
.L_17:
        /*0038*/ 	.byte	0x04, 0x17
        /*003a*/ 	.short	(.L_19 - .L_18)
.L_18:
        /*003c*/ 	.word	0x00000000
        /*0040*/ 	.short	0x0008
        /*0042*/ 	.short	0x0040
        /*0044*/ 	.byte	0x00, 0xf4, 0x21, 0x00


	//----- nvinfo : EIATTR_KPARAM_INFO
	.align		4
.L_19:
        /*0048*/ 	.byte	0x04, 0x17
        /*004a*/ 	.short	(.L_21 - .L_20)
.L_20:
        /*004c*/ 	.word	0x00000000
        /*0050*/ 	.short	0x0007
        /*0052*/ 	.short	0x0038
        /*0054*/ 	.byte	0x00, 0xf4, 0x21, 0x00


	//----- nvinfo : EIATTR_KPARAM_INFO
	.align		4
.L_21:
        /*0058*/ 	.byte	0x04, 0x17
        /*005a*/ 	.short	(.L_23 - .L_22)
.L_22:
        /*005c*/ 	.word	0x00000000
        /*0060*/ 	.short	0x0006
        /*0062*/ 	.short	0x0030
        /*0064*/ 	.byte	0x00, 0xf4, 0x21, 0x00


	//----- nvinfo : EIATTR_KPARAM_INFO
	.align		4
.L_23:
        /*0068*/ 	.byte	0x04, 0x17
        /*006a*/ 	.short	(.L_25 - .L_24)
.L_24:
        /*006c*/ 	.word	0x00000000
        /*0070*/ 	.short	0x0005
        /*0072*/ 	.short	0x0028
        /*0074*/ 	.byte	0x00, 0xf4, 0x21, 0x00


	//----- nvinfo : EIATTR_KPARAM_INFO
	.align		4
.L_25:
        /*0078*/ 	.byte	0x04, 0x17
        /*007a*/ 	.short	(.L_27 - .L_26)
.L_26:
        /*007c*/ 	.word	0x00000000
        /*0080*/ 	.short	0x0004
        /*0082*/ 	.short	0x0020
        /*0084*/ 	.byte	0x00, 0xf4, 0x21, 0x00


	//----- nvinfo : EIATTR_KPARAM_INFO
	.align		4
.L_27:
        /*0088*/ 	.byte	0x04, 0x17
        /*008a*/ 	.short	(.L_29 - .L_28)
.L_28:
        /*008c*/ 	.word	0x00000000
        /*0090*/ 	.short	0x0003
        /*0092*/ 	.short	0x0018
        /*0094*/ 	.byte	0x00, 0xf4, 0x21, 0x00


	//----- nvinfo : EIATTR_KPARAM_INFO
	.align		4
.L_29:
        /*0098*/ 	.byte	0x04, 0x17
        /*009a*/ 	.short	(.L_31 - .L_30)
.L_30:
        /*009c*/ 	.word	0x00000000
        /*00a0*/ 	.short	0x0002
        /*00a2*/ 	.short	0x0010
        /*00a4*/ 	.byte	0x00, 0xf4, 0x21, 0x00


	//----- nvinfo : EIATTR_KPARAM_INFO
	.align		4
.L_31:
        /*00a8*/ 	.byte	0x04, 0x17
        /*00aa*/ 	.short	(.L_33 - .L_32)
.L_32:
        /*00ac*/ 	.word	0x00000000
        /*00b0*/ 	.short	0x0001
        /*00b2*/ 	.short	0x0008
        /*00b4*/ 	.byte	0x00, 0xf4, 0x21, 0x00


	//----- nvinfo : EIATTR_KPARAM_INFO
	.align		4
.L_33:
        /*00b8*/ 	.byte	0x04, 0x17
        /*00ba*/ 	.short	(.L_35 - .L_34)
.L_34:
        /*00bc*/ 	.word	0x00000000
        /*00c0*/ 	.short	0x0000
        /*00c2*/ 	.short	0x0000
        /*00c4*/ 	.byte	0x00, 0xf4, 0x21, 0x00


	//----- nvinfo : EIATTR_SPARSE_MMA_MASK
	.align		4
.L_35:
        /*00c8*/ 	.byte	0x03, 0x50
        /*00ca*/ 	.short	0x0000


	//----- nvinfo : EIATTR_MAXREG_COUNT
	.align		4
        /*00cc*/ 	.byte	0x03, 0x1b
        /*00ce*/ 	.short	0x00ff


	//----- nvinfo : EIATTR_EXIT_INSTR_OFFSETS
	.align		4
        /*00d0*/ 	.byte	0x04, 0x1c
        /*00d2*/ 	.short	(.L_37 - .L_36)


	//   ....[0]....
.L_36:
        /*00d4*/ 	.word	0x00000900


	//   ....[1]....
        /*00d8*/ 	.word	0x00000920


	//----- nvinfo : EIATTR_REQNTID
	.align		4
.L_37:
        /*00dc*/ 	.byte	0x04, 0x10
        /*00de*/ 	.short	(.L_39 - .L_38)
.L_38:
        /*00e0*/ 	.word	0x00000080
        /*00e4*/ 	.word	0x00000001
        /*00e8*/ 	.word	0x00000001


	//----- nvinfo : EIATTR_CBANK_PARAM_SIZE
	.align		4
.L_39:
        /*00ec*/ 	.byte	0x03, 0x19
        /*00ee*/ 	.short	0x005c


	//----- nvinfo : EIATTR_PARAM_CBANK
	.align		4
        /*00f0*/ 	.byte	0x04, 0x0a
        /*00f2*/ 	.short	(.L_41 - .L_40)
	.align		4
.L_40:
        /*00f4*/ 	.word	index@(.nv.constant0.triton_poi_fused_cat_40)
        /*00f8*/ 	.short	0x0210
        /*00fa*/ 	.short	0x005c


	//----- nvinfo : EIATTR_SW_WAR
	.align		4
.L_41:
        /*00fc*/ 	.byte	0x04, 0x36
        /*00fe*/ 	.short	(.L_43 - .L_42)
.L_42:
        /*0100*/ 	.word	0x00000008
.L_43:


//--------------------- .nv.callgraph             --------------------------
	.section	.nv.callgraph,"",@"SHT_CUDA_CALLGRAPH"
	.align	4
	.sectionentsize	8
	.align		4
        /*0000*/ 	.word	0x00000000
	.align		4
        /*0004*/ 	.word	0xffffffff
	.align		4
        /*0008*/ 	.word	0x00000000
	.align		4
        /*000c*/ 	.word	0xfffffffe
	.align		4
        /*0010*/ 	.word	0x00000000
	.align		4
        /*0014*/ 	.word	0xfffffffd
	.align		4
        /*0018*/ 	.word	0x00000000
	.align		4
        /*001c*/ 	.word	0xfffffffc


//--------------------- .nv.constant4             --------------------------
	.section	.nv.constant4,"a",@progbits
	.align	8
	.align		8
.nv.constant4:
        /*0000*/ 	.dword	_$_str
	.align		8
        /*0008*/ 	.dword	_$_str_$_2


//--------------------- .text.triton_poi_fused_cat_40 --------------------------
	.section	.text.triton_poi_fused_cat_40,"ax",@progbits
	.align	128
        .global         triton_poi_fused_cat_40
        .type           triton_poi_fused_cat_40,@function
        .size           triton_poi_fused_cat_40,(.L_x_1 - triton_poi_fused_cat_40)
        .other          triton_poi_fused_cat_40,@"STO_CUDA_ENTRY STV_DEFAULT"
triton_poi_fused_cat_40:
.text.triton_poi_fused_cat_40:
[----:B------:R-:W0:Y:S01]  /*0000*/  LDC R1, c[0x0][0x28] ;  /* 0x00000a00ff017b82 */ /* 0x000e220000000800 */
[----:B------:R-:W1:Y:S07]  /*0010*/  S2R R0, SR_TID.X ;  /* 0x0000000000007919 */ /* 0x000e6e0000002100 */
[----:B------:R-:W2:Y:S01]  /*0020*/  LDC.64 R6, c[0x0][0x220] ;  /* 0x00008800ff067b82 */ /* 0x000ea20000000a00 */
[----:B------:R-:W-:Y:S01]  /*0030*/  CS2R R4, SRZ ;  /* 0x0000000000047805 */ /* 0x000fe2000001ff00 */
[----:B------:R-:W-:Y:S01]  /*0040*/  ULDC.64 UR4, c[0x0][0x208] ;  /* 0x0000820000047ab9 */ /* 0x000fe20000000a00 */
[----:B------:R-:W3:Y:S01]  /*0050*/  S2R R3, SR_CTAID.X ;  /* 0x0000000000037919 */ /* 0x000ee20000002500 */
[----:B------:R-:W-:-:S04]  /*0060*/  ULDC.64 UR6, c[0x0][0x238] ;  /* 0x00008e0000067ab9 */ /* 0x000fc80000000a00 */
[----:B------:R-:W4:Y:S08]  /*0070*/  LDC.64 R10, c[0x0][0x248] ;  /* 0x00009200ff0a7b82 */ /* 0x000f300000000a00 */
[----:B------:R-:W5:Y:S08]  /*0080*/  LDC.64 R8, c[0x0][0x218] ;  /* 0x00008600ff087b82 */ /* 0x000f700000000a00 */
[----:B------:R-:W4:Y:S01]  /*0090*/  LDC.64 R12, c[0x0][0x210] ;  /* 0x00008400ff0c7b82 */ /* 0x000f220000000a00 */
[----:B-1----:R-:W-:-:S07]  /*00a0*/  IMAD.SHL.U32 R0, R0, 0x2, RZ ;  /* 0x0000000200007824 */ /* 0x002fce00078e00ff */
[----:B------:R-:W1:Y:S01]  /*00b0*/  LDC.64 R26, c[0x0][0x240] ;  /* 0x00009000ff1a7b82 */ /* 0x000e620000000a00 */
[----:B------:R-:W-:-:S07]  /*00c0*/  LOP3.LUT R0, R0, 0xfe, RZ, 0xc0, !PT ;  /* 0x000000fe00007812 */ /* 0x000fce00078ec0ff */
[----:B------:R-:W1:Y:S01]  /*00d0*/  LDC.64 R24, c[0x0][0x228] ;  /* 0x00008a00ff187b82 */ /* 0x000e620000000a00 */
[----:B---3--:R-:W-:-:S04]  /*00e0*/  IMAD R0, R3, 0x100, R0 ;  /* 0x0000010003007824 */ /* 0x008fc800078e0200 */
[C---:B------:R-:W-:Y:S01]  /*00f0*/  IMAD.HI R2, R0.reuse, 0x2aaaaaab, RZ ;  /* 0x2aaaaaab00027827 */ /* 0x040fe200078e02ff */
[----:B------:R-:W-:-:S04]  /*0100*/  ISETP.GE.AND P0, PT, R0, 0xd800, PT ;  /* 0x0000d8000000780c */ /* 0x000fc80003f06270 */
[----:B------:R-:W-:-:S04]  /*0110*/  SHF.R.U32.HI R3, RZ, 0x1f, R2 ;  /* 0x0000001fff037819 */ /* 0x000fc80000011602 */
[----:B------:R-:W-:-:S05]  /*0120*/  LEA.HI.SX32 R15, R2, R3, 0x1a ;  /* 0x00000003020f7211 */ /* 0x000fca00078fd2ff */
[----:B------:R-:W-:-:S04]  /*0130*/  IMAD R23, R15, -0x180, R0 ;  /* 0xfffffe800f177824 */ /* 0x000fc800078e0200 */
[C---:B--2---:R-:W-:Y:S01]  /*0140*/  IMAD.WIDE R6, R23.reuse, 0x4, R6 ;  /* 0x0000000417067825 */ /* 0x044fe200078e0206 */
[----:B------:R-:W-:-:S04]  /*0150*/  ISETP.GE.AND P1, PT, R23, 0xc0, PT ;  /* 0x000000c01700780c */ /* 0x000fc80003f26270 */
[----:B------:R-:W-:Y:S02]  /*0160*/  ISETP.LT.AND P3, PT, R0, 0xd800, !P1 ;  /* 0x0000d8000000780c */ /* 0x000fe40004f61270 */
[----:B------:R-:W-:-:S11]  /*0170*/  ISETP.GT.AND P2, PT, R23, 0xbf, !P0 ;  /* 0x000000bf1700780c */ /* 0x000fd60004744270 */
[----:B------:R2:W3:Y:S01]  /*0180*/  @P3 LDG.E.EL.64 R4, desc[UR4][R6.64] ;  /* 0x0000000406043981 */ /* 0x0004e2000c2e1b00 */
[----:B------:R-:W-:Y:S01]  /*0190*/  CS2R R2, SRZ ;  /* 0x0000000000027805 */ /* 0x000fe2000001ff00 */
[----:B----4-:R-:W-:-:S05]  /*01a0*/  IMAD.WIDE R10, R23, 0x4, R10 ;  /* 0x00000004170a7825 */ /* 0x010fca00078e020a */
[----:B------:R5:W4:Y:S01]  /*01b0*/  @P2 LDG.E.EL.64 R2, desc[UR4][R10.64+-0x300] ;  /* 0xfffd00040a022981 */ /* 0x000b22000c2e1b00 */
[----:B------:R-:W-:Y:S01]  /*01c0*/  IMAD R14, R15, 0xc0, RZ ;  /* 0x000000c00f0e7824 */ /* 0x000fe200078e02ff */
[----:B--2---:R-:W-:-:S03]  /*01d0*/  CS2R R6, SRZ ;  /* 0x0000000000067805 */ /* 0x004fc6000001ff00 */
[--C-:B------:R-:W-:Y:S01]  /*01e0*/  IMAD.IADD R15, R23, 0x1, R14.reuse ;  /* 0x00000001170f7824 */ /* 0x100fe200078e020e */
[----:B------:R-:W-:Y:S02]  /*01f0*/  SHF.R.S32.HI R16, RZ, 0x1f, R14 ;  /* 0x0000001fff107819 */ /* 0x000fe4000001140e */
[----:B------:R-:W-:Y:S01]  /*0200*/  IADD3 R14, P4, R23, R14, RZ ;  /* 0x0000000e170e7210 */ /* 0x000fe20007f9e0ff */
[----:B0-----:R-:W-:-:S03]  /*0210*/  IMAD.WIDE R12, R15, 0x4, R12 ;  /* 0x000000040f0c7825 */ /* 0x001fc600078e020c */
[C---:B------:R-:W-:Y:S01]  /*0220*/  LEA.HI.X.SX32 R15, R23.reuse, R16, 0x1, P4 ;  /* 0x00000010170f7211 */ /* 0x040fe200020f0eff */
[----:B-----5:R-:W-:Y:S01]  /*0230*/  IMAD.WIDE R10, R23, 0x4, R8 ;  /* 0x00000004170a7825 */ /* 0x020fe200078e0208 */
[----:B------:R-:W-:Y:S02]  /*0240*/  CS2R R8, SRZ ;  /* 0x0000000000087805 */ /* 0x000fe4000001ff00 */
[C---:B------:R-:W-:Y:S02]  /*0250*/  LEA R28, P4, R14.reuse, UR6, 0x2 ;  /* 0x000000060e1c7c11 */ /* 0x040fe4000f8810ff */
[----:B------:R0:W2:Y:S02]  /*0260*/  @P3 LDG.E.EL.64 R6, desc[UR4][R10.64] ;  /* 0x000000040a063981 */ /* 0x0000a4000c2e1b00 */
[----:B------:R-:W-:Y:S02]  /*0270*/  LEA.HI.X R29, R14, UR7, R15, 0x2, P4 ;  /* 0x000000070e1d7c11 */ /* 0x000fe4000a0f140f */
[----:B------:R-:W5:Y:S01]  /*0280*/  LDC.64 R14, c[0x0][0x258] ;  /* 0x00009600ff0e7b82 */ /* 0x000f620000000a00 */
[----:B------:R1:W2:Y:S07]  /*0290*/  @P3 LDG.E.EL.64 R8, desc[UR4][R12.64] ;  /* 0x000000040c083981 */ /* 0x0002ae000c2e1b00 */
[----:B0-----:R-:W0:Y:S08]  /*02a0*/  LDC.64 R10, c[0x0][0x230] ;  /* 0x00008c00ff0a7b82 */ /* 0x001e300000000a00 */
[----:B-1----:R-:W1:Y:S01]  /*02b0*/  LDC.64 R12, c[0x0][0x250] ;  /* 0x00009400ff0c7b82 */ /* 0x002e620000000a00 */
[----:B------:R-:W-:-:S02]  /*02c0*/  CS2R R16, SRZ ;  /* 0x0000000000107805 */ /* 0x000fc4000001ff00 */
[----:B------:R-:W-:Y:S01]  /*02d0*/  CS2R R20, SRZ ;  /* 0x0000000000147805 */ /* 0x000fe2000001ff00 */
[C---:B------:R-:W-:Y:S01]  /*02e0*/  IMAD.WIDE R26, R23.reuse, 0x4, R26 ;  /* 0x00000004171a7825 */ /* 0x040fe200078e021a */
[----:B------:R-:W-:Y:S02]  /*02f0*/  CS2R R18, SRZ ;  /* 0x0000000000127805 */ /* 0x000fe4000001ff00 */
[----:B------:R5:W2:Y:S04]  /*0300*/  @P2 LDG.E.EL.64 R16, desc[UR4][R28.64+-0x300] ;  /* 0xfffd00041c102981 */ /* 0x000aa8000c2e1b00 */
[----:B------:R0:W2:Y:S01]  /*0310*/  @P2 LDG.E.EL.64 R20, desc[UR4][R26.64+-0x300] ;  /* 0xfffd00041a142981 */ /* 0x0000a2000c2e1b00 */
[----:B-----5:R-:W-:Y:S01]  /*0320*/  IMAD.WIDE R28, R23, 0x4, R24 ;  /* 0x00000004171c7825 */ /* 0x020fe200078e0218 */
[----:B------:R-:W-:-:S03]  /*0330*/  CS2R R24, SRZ ;  /* 0x0000000000187805 */ /* 0x000fc6000001ff00 */
[C---:B0-----:R-:W-:Y:S01]  /*0340*/  IMAD.WIDE R26, R23.reuse, 0x4, R10 ;  /* 0x00000004171a7825 */ /* 0x041fe200078e020a */
[----:B------:R-:W-:Y:S01]  /*0350*/  CS2R R10, SRZ ;  /* 0x00000000000a7805 */ /* 0x000fe2000001ff00 */
[----:B------:R0:W5:Y:S02]  /*0360*/  @P3 LDG.E.EL.64 R18, desc[UR4][R28.64] ;  /* 0x000000041c123981 */ /* 0x000164000c2e1b00 */
[C---:B-1----:R-:W-:Y:S02]  /*0370*/  IMAD.WIDE R12, R23.reuse, 0x4, R12 ;  /* 0x00000004170c7825 */ /* 0x042fe400078e020c */
[----:B------:R-:W5:Y:S02]  /*0380*/  @P3 LDG.E.EL.64 R24, desc[UR4][R26.64] ;  /* 0x000000041a183981 */ /* 0x000f64000c2e1b00 */
[----:B------:R-:W-:Y:S01]  /*0390*/  IMAD.WIDE R22, R23, 0x4, R14 ;  /* 0x0000000417167825 */ /* 0x000fe200078e020e */
[----:B------:R-:W-:Y:S01]  /*03a0*/  CS2R R14, SRZ ;  /* 0x00000000000e7805 */ /* 0x000fe2000001ff00 */
[----:B------:R-:W5:Y:S05]  /*03b0*/  @P2 LDG.E.EL.64 R10, desc[UR4][R12.64+-0x300] ;  /* 0xfffd00040c0a2981 */ /* 0x000f6a000c2e1b00 */
[----:B------:R1:W5:Y:S01]  /*03c0*/  @P2 LDG.E.EL.64 R14, desc[UR4][R22.64+-0x300] ;  /* 0xfffd0004160e2981 */ /* 0x000362000c2e1b00 */
[----:B---3--:R-:W-:-:S05]  /*03d0*/  SEL R4, R4, RZ, P3 ;  /* 0x000000ff04047207 */ /* 0x008fca0001800000 */
[----:B0-----:R-:W-:Y:S01]  /*03e0*/  FADD R28, R4, 0.0010000000474974513054 ;  /* 0x3a83126f041c7421 */ /* 0x001fe20000000000 */
[----:B------:R-:W-:-:S03]  /*03f0*/  SEL R5, R5, RZ, P3 ;  /* 0x000000ff05057207 */ /* 0x000fc60001800000 */
[----:B-1----:R-:W0:Y:S02]  /*0400*/  MUFU.SQRT R22, R28 ;  /* 0x0000001c00167308 */ /* 0x002e240000002000 */
[----:B------:R-:W-:Y:S01]  /*0410*/  FADD R5, R5, 0.0010000000474974513054 ;  /* 0x3a83126f05057421 */ /* 0x000fe20000000000 */
[----:B----4-:R-:W-:-:S05]  /*0420*/  SEL R2, R2, RZ, P2 ;  /* 0x000000ff02027207 */ /* 0x010fca0001000000 */
[----:B------:R-:W1:Y:S01]  /*0430*/  MUFU.SQRT R4, R5 ;  /* 0x0000000500047308 */ /* 0x000e620000002000 */
[----:B------:R-:W-:Y:S01]  /*0440*/  FADD R27, R2, 0.0010000000474974513054 ;  /* 0x3a83126f021b7421 */ /* 0x000fe20000000000 */
[----:B------:R-:W-:Y:S02]  /*0450*/  SEL R2, R3, RZ, P2 ;  /* 0x000000ff03027207 */ /* 0x000fe40001000000 */
[----:B0-----:R-:W-:-:S04]  /*0460*/  FSETP.GT.AND P5, PT, R22, 8.50705917302346158658e+37, PT ;  /* 0x7e8000001600780b */ /* 0x001fc80003fa4000 */
[----:B------:R-:W0:Y:S01]  /*0470*/  MUFU.SQRT R3, R27 ;  /* 0x0000001b00037308 */ /* 0x000e220000002000 */
[----:B------:R-:W-:Y:S01]  /*0480*/  FSETP.GEU.AND P4, PT, R22, 1.175494350822287508e-38, PT ;  /* 0x008000001600780b */ /* 0x000fe20003f8e000 */
[----:B------:R-:W-:Y:S01]  /*0490*/  FADD R12, R2, 0.0010000000474974513054 ;  /* 0x3a83126f020c7421 */ /* 0x000fe20000000000 */
[----:B------:R-:W-:Y:S01]  /*04a0*/  IMAD.MOV.U32 R2, RZ, RZ, 0x3e800000 ;  /* 0x3e800000ff027424 */ /* 0x000fe200078e00ff */
[----:B-1----:R-:W-:-:S04]  /*04b0*/  FSETP.GT.AND P6, PT, R4, 8.50705917302346158658e+37, PT ;  /* 0x7e8000000400780b */ /* 0x002fc80003fc4000 */
[----:B------:R-:W1:Y:S01]  /*04c0*/  MUFU.SQRT R12, R12 ;  /* 0x0000000c000c7308 */ /* 0x000e620000002000 */
[----:B------:R-:W-:Y:S01]  /*04d0*/  FSEL R26, R2, 1, P5 ;  /* 0x3f800000021a7808 */ /* 0x000fe20002800000 */
[----:B------:R-:W-:Y:S01]  /*04e0*/  @P5 FMUL R22, R22, 0.25 ;  /* 0x3e80000016165820 */ /* 0x000fe20000400000 */
[----:B------:R-:W-:-:S03]  /*04f0*/  FSETP.GEU.AND P5, PT, R4, 1.175494350822287508e-38, PT ;  /* 0x008000000400780b */ /* 0x000fc60003fae000 */
[----:B------:R-:W-:Y:S01]  /*0500*/  @!P4 FMUL R26, R26, 16777216 ;  /* 0x4b8000001a1ac820 */ /* 0x000fe20000400000 */
[----:B------:R-:W-:Y:S01]  /*0510*/  @!P4 FMUL R22, R22, 16777216 ;  /* 0x4b8000001616c820 */ /* 0x000fe20000400000 */
[C---:B0-----:R-:W-:Y:S02]  /*0520*/  FSETP.GT.AND P4, PT, R3.reuse, 8.50705917302346158658e+37, PT ;  /* 0x7e8000000300780b */ /* 0x041fe40003f84000 */
[----:B------:R-:W-:Y:S01]  /*0530*/  FSEL R23, R2, 1, P6 ;  /* 0x3f80000002177808 */ /* 0x000fe20003000000 */
[----:B------:R-:W-:Y:S01]  /*0540*/  @P6 FMUL R4, R4, 0.25 ;  /* 0x3e80000004046820 */ /* 0x000fe20000400000 */
[----:B------:R-:W-:-:S04]  /*0550*/  FSETP.GEU.AND P6, PT, R3, 1.175494350822287508e-38, PT ;  /* 0x008000000300780b */ /* 0x000fc80003fce000 */
[----:B------:R-:W-:Y:S01]  /*0560*/  @!P5 FMUL R4, R4, 16777216 ;  /* 0x4b8000000404d820 */ /* 0x000fe20000400000 */
[----:B------:R-:W-:Y:S01]  /*0570*/  @!P5 FMUL R23, R23, 16777216 ;  /* 0x4b8000001717d820 */ /* 0x000fe20000400000 */
[----:B-1----:R-:W-:-:S03]  /*0580*/  FSETP.GT.AND P5, PT, R12, 8.50705917302346158658e+37, PT ;  /* 0x7e8000000c00780b */ /* 0x002fc60003fa4000 */
[----:B------:R-:W-:Y:S01]  /*0590*/  @P4 FMUL R3, R3, 0.25 ;  /* 0x3e80000003034820 */ /* 0x000fe20000400000 */
[----:B------:R-:W-:Y:S02]  /*05a0*/  FSEL R5, R2, 1, P4 ;  /* 0x3f80000002057808 */ /* 0x000fe40002000000 */
[----:B------:R-:W-:-:S07]  /*05b0*/  FSETP.GEU.AND P4, PT, R12, 1.175494350822287508e-38, PT ;  /* 0x008000000c00780b */ /* 0x000fce0003f8e000 */
[----:B------:R-:W-:Y:S01]  /*05c0*/  @P5 FMUL R12, R12, 0.25 ;  /* 0x3e8000000c0c5820 */ /* 0x000fe20000400000 */
[----:B------:R0:W1:Y:S05]  /*05d0*/  MUFU.RCP R13, R22 ;  /* 0x00000016000d7308 */ /* 0x00006a0000001000 */
[----:B------:R-:W-:Y:S01]  /*05e0*/  @!P4 FMUL R12, R12, 16777216 ;  /* 0x4b8000000c0cc820 */ /* 0x000fe20000400000 */
[----:B------:R-:W-:Y:S02]  /*05f0*/  @!P6 FMUL R3, R3, 16777216 ;  /* 0x4b8000000303e820 */ /* 0x000fe40000400000 */
[----:B------:R-:W3:Y:S01]  /*0600*/  MUFU.RCP R4, R4 ;  /* 0x0000000400047308 */ /* 0x000ee20000001000 */
[----:B--2---:R-:W-:-:S07]  /*0610*/  SEL R27, R6, RZ, P3 ;  /* 0x000000ff061b7207 */ /* 0x004fce0001800000 */
[----:B------:R-:W2:Y:S01]  /*0620*/  MUFU.RCP R12, R12 ;  /* 0x0000000c000c7308 */ /* 0x000ea20000001000 */
[----:B------:R-:W-:Y:S02]  /*0630*/  SEL R8, R8, RZ, P3 ;  /* 0x000000ff08087207 */ /* 0x000fe40001800000 */
[----:B0-----:R-:W-:-:S05]  /*0640*/  SEL R22, R7, RZ, P3 ;  /* 0x000000ff07167207 */ /* 0x001fca0001800000 */
[----:B------:R0:W4:Y:S01]  /*0650*/  MUFU.RCP R6, R3 ;  /* 0x0000000300067308 */ /* 0x0001220000001000 */
[----:B------:R-:W-:Y:S02]  /*0660*/  SEL R9, R9, RZ, P3 ;  /* 0x000000ff09097207 */ /* 0x000fe40001800000 */
[----:B0-----:R-:W-:Y:S01]  /*0670*/  FSEL R3, R2, 1, P5 ;  /* 0x3f80000002037808 */ /* 0x001fe20002800000 */
[----:B-1----:R-:W-:Y:S01]  /*0680*/  FMUL R13, R13, R26 ;  /* 0x0000001a0d0d7220 */ /* 0x002fe20000400000 */
[----:B---3--:R-:W-:-:S03]  /*0690*/  FMUL R23, R4, R23 ;  /* 0x0000001704177220 */ /* 0x008fc60000400000 */
[----:B------:R-:W-:Y:S01]  /*06a0*/  @!P4 FMUL R3, R3, 16777216 ;  /* 0x4b8000000303c820 */ /* 0x000fe20000400000 */
[----:B------:R-:W-:Y:S01]  /*06b0*/  FADD R8, R8, -R27 ;  /* 0x8000001b08087221 */ /* 0x000fe20000000000 */
[----:B------:R-:W-:Y:S02]  /*06c0*/  FADD R4, R9, -R22 ;  /* 0x8000001609047221 */ /* 0x000fe40000000000 */
[----:B--2---:R-:W-:Y:S01]  /*06d0*/  FMUL R9, R12, R3 ;  /* 0x000000030c097220 */ /* 0x004fe20000400000 */
[----:B------:R-:W-:Y:S01]  /*06e0*/  FMUL R13, R13, R8 ;  /* 0x000000080d0d7220 */ /* 0x000fe20000400000 */
[----:B------:R-:W0:Y:S01]  /*06f0*/  LDC.64 R2, c[0x0][0x260] ;  /* 0x00009800ff027b82 */ /* 0x000e220000000a00 */
[----:B------:R-:W-:Y:S01]  /*0700*/  SEL R7, R20, RZ, P2 ;  /* 0x000000ff14077207 */ /* 0x000fe20001000000 */
[----:B------:R-:W-:Y:S01]  /*0710*/  @!P6 FMUL R5, R5, 16777216 ;  /* 0x4b8000000505e820 */ /* 0x000fe20000400000 */
[----:B------:R-:W-:Y:S02]  /*0720*/  SEL R16, R16, RZ, P2 ;  /* 0x000000ff10107207 */ /* 0x000fe40001000000 */
[----:B------:R-:W-:-:S02]  /*0730*/  SEL R17, R17, RZ, P2 ;  /* 0x000000ff11117207 */ /* 0x000fc40001000000 */
[----:B------:R-:W-:Y:S01]  /*0740*/  SEL R8, R21, RZ, P2 ;  /* 0x000000ff15087207 */ /* 0x000fe20001000000 */
[----:B----4-:R-:W-:Y:S01]  /*0750*/  FMUL R20, R6, R5 ;  /* 0x0000000506147220 */ /* 0x010fe20000400000 */
[----:B------:R-:W-:Y:S01]  /*0760*/  FADD R5, R16, -R7 ;  /* 0x8000000710057221 */ /* 0x000fe20000000000 */
[----:B-----5:R-:W-:Y:S02]  /*0770*/  SEL R18, R18, RZ, P3 ;  /* 0x000000ff12127207 */ /* 0x020fe40001800000 */
[----:B------:R-:W-:Y:S01]  /*0780*/  FADD R6, R17, -R8 ;  /* 0x8000000811067221 */ /* 0x000fe20000000000 */
[----:B------:R-:W-:Y:S01]  /*0790*/  SEL R19, R19, RZ, P3 ;  /* 0x000000ff13137207 */ /* 0x000fe20001800000 */
[----:B------:R-:W-:Y:S01]  /*07a0*/  FMUL R4, R23, R4 ;  /* 0x0000000417047220 */ /* 0x000fe20000400000 */
[----:B------:R-:W-:Y:S02]  /*07b0*/  SEL R7, R24, RZ, P3 ;  /* 0x000000ff18077207 */ /* 0x000fe40001800000 */
[----:B------:R-:W-:-:S02]  /*07c0*/  SEL R8, R25, RZ, P3 ;  /* 0x000000ff19087207 */ /* 0x000fc40001800000 */
[----:B------:R-:W-:Y:S01]  /*07d0*/  SEL R17, R10, RZ, P2 ;  /* 0x000000ff0a117207 */ /* 0x000fe20001000000 */
[----:B------:R-:W-:Y:S01]  /*07e0*/  FMUL R5, R20, R5 ;  /* 0x0000000514057220 */ /* 0x000fe20000400000 */
[----:B------:R-:W-:Y:S01]  /*07f0*/  SEL R10, R11, RZ, P2 ;  /* 0x000000ff0b0a7207 */ /* 0x000fe20001000000 */
[----:B------:R-:W-:Y:S01]  /*0800*/  FMUL R6, R9, R6 ;  /* 0x0000000609067220 */ /* 0x000fe20000400000 */
[----:B------:R-:W-:Y:S02]  /*0810*/  SEL R14, R14, RZ, P2 ;  /* 0x000000ff0e0e7207 */ /* 0x000fe40001000000 */
[----:B------:R-:W-:Y:S01]  /*0820*/  SEL R15, R15, RZ, P2 ;  /* 0x000000ff0f0f7207 */ /* 0x000fe20001000000 */
[----:B------:R-:W-:Y:S01]  /*0830*/  FFMA R13, R18, R13, R7 ;  /* 0x0000000d120d7223 */ /* 0x000fe20000000007 */
[----:B------:R-:W-:Y:S01]  /*0840*/  FFMA R4, R19, R4, R8 ;  /* 0x0000000413047223 */ /* 0x000fe20000000008 */
[----:B------:R-:W-:Y:S02]  /*0850*/  FFMA R5, R17, R5, R14 ;  /* 0x0000000511057223 */ /* 0x000fe4000000000e */
[----:B------:R-:W-:Y:S01]  /*0860*/  FFMA R6, R10, R6, R15 ;  /* 0x000000060a067223 */ /* 0x000fe2000000000f */
[----:B------:R-:W-:-:S02]  /*0870*/  FSETP.GEU.AND P4, PT, R13, RZ, PT ;  /* 0x000000ff0d00720b */ /* 0x000fc40003f8e000 */
[----:B------:R-:W-:Y:S02]  /*0880*/  FSETP.GEU.AND P5, PT, R4, RZ, PT ;  /* 0x000000ff0400720b */ /* 0x000fe40003fae000 */
[----:B------:R-:W-:Y:S02]  /*0890*/  FSETP.GEU.AND P3, PT, R5, RZ, PT ;  /* 0x000000ff0500720b */ /* 0x000fe40003f6e000 */
[----:B------:R-:W-:Y:S01]  /*08a0*/  FSETP.GEU.AND P2, PT, R6, RZ, PT ;  /* 0x000000ff0600720b */ /* 0x000fe20003f4e000 */
[----:B0-----:R-:W-:Y:S01]  /*08b0*/  IMAD.WIDE R2, R0, 0x4, R2 ;  /* 0x0000000400027825 */ /* 0x001fe200078e0202 */
[----:B------:R-:W-:Y:S02]  /*08c0*/  FSEL R8, R13, RZ, P4 ;  /* 0x000000ff0d087208 */ /* 0x000fe40002000000 */
[----:B------:R-:W-:Y:S02]  /*08d0*/  FSEL R9, R4, RZ, P5 ;  /* 0x000000ff04097208 */ /* 0x000fe40002800000 */
[----:B------:R-:W-:-:S02]  /*08e0*/  @P1 FSEL R8, R5, RZ, P3 ;  /* 0x000000ff05081208 */ /* 0x000fc40001800000 */
[----:B------:R-:W-:Y:S01]  /*08f0*/  @P1 FSEL R9, R6, RZ, P2 ;  /* 0x000000ff06091208 */ /* 0x000fe20001000000 */
[----:B------:R-:W-:Y:S06]  /*0900*/  @P0 EXIT ;  /* 0x000000000000094d */ /* 0x000fec0003800000 */
[----:B------:R-:W-:Y:S01]  /*0910*/  STG.E.64 desc[UR4][R2.64], R8 ;  /* 0x0000000802007986 */ /* 0x000fe2000c101b04 */
[----:B------:R-:W-:Y:S05]  /*0920*/  EXIT ;  /* 0x000000000000794d */ /* 0x000fea0003800000 */
.L_x_0:
[----:B------:R-:W-:-:S00]  /*0930*/  BRA `(.L_x_0) ;  /* 0xfffffffc00fc7947 */ /* 0x000fc0000383ffff */
[----:B------:R-:W-:-:S00]  /*0940*/  NOP ;  /* 0x0000000000007918 */ /* 0x000fc00000000000 */
        /* <DEDUP_REMOVED lines=11> */
.L_x_1:


//--------------------- .nv.global.init           --------------------------
	.section	.nv.global.init,"aw",@progbits
.nv.global.init:
	.type		_$_str,@object
	.size		_$_str,(_$_str_$_2 - _$_str)
_$_str:
        /*0000*/ 	.byte	0x5f, 0x5f, 0x43, 0x55, 0x44, 0x41, 0x5f, 0x46, 0x54, 0x5a, 0x00
	.type		_$_str_$_2,@object
	.size		_$_str_$_2,(.L_1 - _$_str_$_2)
_$_str_$_2:
        /*000b*/ 	.byte	0x5f, 0x5f, 0x43, 0x55, 0x44, 0x41, 0x5f, 0x50, 0x52, 0x45, 0x43, 0x5f, 0x53, 0x51, 0x52, 0x54
        /*001b*/ 	.byte	0x00
.L_1:


//--------------------- .nv.constant0.triton_poi_fused_cat_40 --------------------------
	.section	.nv.constant0.triton_poi_fused_cat_40,"a",@progbits
	.sectionflags	@""
	.align	4
.nv.constant0.triton_poi_fused_cat_40:
	.zero		620
